//
// Generated by NVIDIA NVVM Compiler
//
// Compiler Build ID: CL-36424714
// Cuda compilation tools, release 13.0, V13.0.88
// Based on NVVM 20.0.0
//

.version 9.0
.target sm_100
.address_size 64

	// .globl	_Z7kernel1Pi

.visible .entry _Z7kernel1Pi(
	.param .u64 .ptr .align 1 _Z7kernel1Pi_param_0
)
{
	.reg .b32 	%r<6>;
	.reg .b64 	%rd<5>;

	ld.param.u64 	%rd1, [_Z7kernel1Pi_param_0];
	cvta.to.global.u64 	%rd2, %rd1;
	mov.u32 	%r1, %ctaid.x;
	mov.u32 	%r2, %ntid.x;
	mov.u32 	%r3, %tid.x;
	mad.lo.s32 	%r4, %r1, %r2, %r3;
	mul.wide.s32 	%rd3, %r4, 4;
	add.s64 	%rd4, %rd2, %rd3;
	mov.b32 	%r5, 7;
	st.global.u32 	[%rd4], %r5;
	ret;

}
	// .globl	_Z7kernel2Pi
.visible .entry _Z7kernel2Pi(
	.param .u64 .ptr .align 1 _Z7kernel2Pi_param_0
)
{
	.reg .b32 	%r<5>;
	.reg .b64 	%rd<5>;

	ld.param.u64 	%rd1, [_Z7kernel2Pi_param_0];
	cvta.to.global.u64 	%rd2, %rd1;
	mov.u32 	%r1, %ctaid.x;
	mov.u32 	%r2, %ntid.x;
	mov.u32 	%r3, %tid.x;
	mad.lo.s32 	%r4, %r1, %r2, %r3;
	mul.wide.s32 	%rd3, %r4, 4;
	add.s64 	%rd4, %rd2, %rd3;
	st.global.u32 	[%rd4], %r4;
	ret;

}


// ===== COMPILED SASS (sm_100) =====

	.target	sm_100

	.elftype	@"ET_EXEC"


//--------------------- .note.nv.tkinfo           --------------------------
	.section	.note.nv.tkinfo,"",@"SHT_NOTE"
	.sectionflags	@"SHF_NOTE_NV_TKINFO"
	.tkinfo
        /*0018*/ 	.word	0x00000002
        /*0030*/ 	.string	""
        /*0030*/ 	.string	"ptxas"
        /*0030*/ 	.string	"Cuda compilation tools, release 13.0, V13.0.88"
        /*0030*/ 	.string	"Build cuda_13.0.r13.0/compiler.36424714_0"
        /*0030*/ 	.string	"-arch sm_100 -m 64 "



//--------------------- .note.nv.cuinfo           --------------------------
	.section	.note.nv.cuinfo,"",@"SHT_NOTE"
	.sectionflags	@"SHF_NOTE_NV_CUINFO"
        /*0018*/ 	.short	0x0002
        /*001a*/ 	.short	0x0064
        /*001c*/ 	.short	0x0082
	.zero		2


//--------------------- .nv.info                  --------------------------
	.section	.nv.info,"",@"SHT_CUDA_INFO"
	.align	4


	//----- nvinfo : EIATTR_REGCOUNT
	.align		4
        /*0000*/ 	.byte	0x04, 0x2f
        /*0002*/ 	.short	(.L_1 - .L_0)
	.align		4
.L_0:
        /*0004*/ 	.word	index@(_Z7kernel1Pi)
        /*0008*/ 	.word	0x0000000a


	//----- nvinfo : EIATTR_FRAME_SIZE
	.align		4
.L_1:
        /*000c*/ 	.byte	0x04, 0x11
        /*000e*/ 	.short	(.L_3 - .L_2)
	.align		4
.L_2:
        /*0010*/ 	.word	index@(_Z7kernel1Pi)
        /*0014*/ 	.word	0x00000000


	//----- nvinfo : EIATTR_REGCOUNT
	.align		4
.L_3:
        /*0018*/ 	.byte	0x04, 0x2f
        /*001a*/ 	.short	(.L_5 - .L_4)
	.align		4
.L_4:
        /*001c*/ 	.word	index@(_Z7kernel2Pi)
        /*0020*/ 	.word	0x00000008


	//----- nvinfo : EIATTR_FRAME_SIZE
	.align		4
.L_5:
        /*0024*/ 	.byte	0x04, 0x11
        /*0026*/ 	.short	(.L_7 - .L_6)
	.align		4
.L_6:
        /*0028*/ 	.word	index@(_Z7kernel2Pi)
        /*002c*/ 	.word	0x00000000


	//----- nvinfo : EIATTR_MIN_STACK_SIZE
	.align		4
.L_7:
        /*0030*/ 	.byte	0x04, 0x12
        /*0032*/ 	.short	(.L_9 - .L_8)
	.align		4
.L_8:
        /*0034*/ 	.word	index@(_Z7kernel2Pi)
        /*0038*/ 	.word	0x00000000


	//----- nvinfo : EIATTR_MIN_STACK_SIZE
	.align		4
.L_9:
        /*003c*/ 	.byte	0x04, 0x12
        /*003e*/ 	.short	(.L_11 - .L_10)
	.align		4
.L_10:
        /*0040*/ 	.word	index@(_Z7kernel1Pi)
        /*0044*/ 	.word	0x00000000
.L_11:


//--------------------- .nv.compat                --------------------------
	.section	.nv.compat,"",@"SHT_CUDA_COMPAT_INFO"
	.align	4
        /*0000*/ 	.byte	0x02, 0x09, 0x00, 0x00, 0x02, 0x02, 0x01, 0x00, 0x02, 0x05, 0x05, 0x00, 0x03, 0x07, 0x01, 0x01
        /*0010*/ 	.byte	0x02, 0x03, 0x00, 0x00, 0x02, 0x06, 0x01, 0x00, 0x04, 0x0b, 0x08, 0x00, 0x09, 0x00, 0x00, 0x00
        /*0020*/ 	.byte	0x00, 0x00, 0x00, 0x00


//--------------------- .nv.info._Z7kernel2Pi     --------------------------
	.section	.nv.info._Z7kernel2Pi,"",@"SHT_CUDA_INFO"
	.sectionflags	@""
	.align	4


	//----- nvinfo : EIATTR_CUDA_API_VERSION
	.align		4
        /*0000*/ 	.byte	0x04, 0x37
        /*0002*/ 	.short	(.L_13 - .L_12)
.L_12:
        /*0004*/ 	.word	0x00000082


	//----- nvinfo : EIATTR_KPARAM_INFO
	.align		4
.L_13:
        /*0008*/ 	.byte	0x04, 0x17
        /*000a*/ 	.short	(.L_15 - .L_14)
.L_14:
        /*000c*/ 	.word	0x00000000
        /*0010*/ 	.short	0x0000
        /*0012*/ 	.short	0x0000
        /*0014*/ 	.byte	0x00, 0xf5, 0x21, 0x00


	//----- nvinfo : EIATTR_SPARSE_MMA_MASK
	.align		4
.L_15:
        /*0018*/ 	.byte	0x03, 0x50
        /*001a*/ 	.short	0x0000


	//----- nvinfo : EIATTR_MAXREG_COUNT
	.align		4
        /*001c*/ 	.byte	0x03, 0x1b
        /*001e*/ 	.short	0x00ff


	//----- nvinfo : EIATTR_MERCURY_ISA_VERSION
	.align		4
        /*0020*/ 	.byte	0x03, 0x5f
        /*0022*/ 	.short	0x0101


	//----- nvinfo : EIATTR_VRC_CTA_INIT_COUNT
	.align		4
        /*0024*/ 	.byte	0x02, 0x4a
	.zero		1
	.zero		1


	//----- nvinfo : EIATTR_EXIT_INSTR_OFFSETS
	.align		4
        /*0028*/ 	.byte	0x04, 0x1c
        /*002a*/ 	.short	(.L_17 - .L_16)


	//   ....[0]....
.L_16:
        /*002c*/ 	.word	0x00000090


	//----- nvinfo : EIATTR_CBANK_PARAM_SIZE
	.align		4
.L_17:
        /*0030*/ 	.byte	0x03, 0x19
        /*0032*/ 	.short	0x0008


	//----- nvinfo : EIATTR_PARAM_CBANK
	.align		4
        /*0034*/ 	.byte	0x04, 0x0a
        /*0036*/ 	.short	(.L_19 - .L_18)
	.align		4
.L_18:
        /*0038*/ 	.word	index@(.nv.constant0._Z7kernel2Pi)
        /*003c*/ 	.short	0x0380
        /*003e*/ 	.short	0x0008


	//----- nvinfo : EIATTR_SW_WAR
	.align		4
.L_19:
        /*0040*/ 	.byte	0x04, 0x36
        /*0042*/ 	.short	(.L_21 - .L_20)
.L_20:
        /*0044*/ 	.word	0x00000008
.L_21:


//--------------------- .nv.info._Z7kernel1Pi     --------------------------
	.section	.nv.info._Z7kernel1Pi,"",@"SHT_CUDA_INFO"
	.sectionflags	@""
	.align	4


	//----- nvinfo : EIATTR_CUDA_API_VERSION
	.align		4
        /*0000*/ 	.byte	0x04, 0x37
        /*0002*/ 	.short	(.L_23 - .L_22)
.L_22:
        /*0004*/ 	.word	0x00000082


	//----- nvinfo : EIATTR_KPARAM_INFO
	.align		4
.L_23:
        /*0008*/ 	.byte	0x04, 0x17
        /*000a*/ 	.short	(.L_25 - .L_24)
.L_24:
        /*000c*/ 	.word	0x00000000
        /*0010*/ 	.short	0x0000
        /*0012*/ 	.short	0x0000
        /*0014*/ 	.byte	0x00, 0xf5, 0x21, 0x00


	//----- nvinfo : EIATTR_SPARSE_MMA_MASK
	.align		4
.L_25:
        /*0018*/ 	.byte	0x03, 0x50
        /*001a*/ 	.short	0x0000


	//----- nvinfo : EIATTR_MAXREG_COUNT
	.align		4
        /*001c*/ 	.byte	0x03, 0x1b
        /*001e*/ 	.short	0x00ff


	//----- nvinfo : EIATTR_MERCURY_ISA_VERSION
	.align		4
        /*0020*/ 	.byte	0x03, 0x5f
        /*0022*/ 	.short	0x0101


	//----- nvinfo : EIATTR_VRC_CTA_INIT_COUNT
	.align		4
        /*0024*/ 	.byte	0x02, 0x4a
	.zero		1
	.zero		1


	//----- nvinfo : EIATTR_EXIT_INSTR_OFFSETS
	.align		4
        /*0028*/ 	.byte	0x04, 0x1c
        /*002a*/ 	.short	(.L_27 - .L_26)


	//   ....[0]....
.L_26:
        /*002c*/ 	.word	0x000000a0


	//----- nvinfo : EIATTR_CBANK_PARAM_SIZE
	.align		4
.L_27:
        /*0030*/ 	.byte	0x03, 0x19
        /*0032*/ 	.short	0x0008


	//----- nvinfo : EIATTR_PARAM_CBANK
	.align		4
        /*0034*/ 	.byte	0x04, 0x0a
        /*0036*/ 	.short	(.L_29 - .L_28)
	.align		4
.L_28:
        /*0038*/ 	.word	index@(.nv.constant0._Z7kernel1Pi)
        /*003c*/ 	.short	0x0380
        /*003e*/ 	.short	0x0008


	//----- nvinfo : EIATTR_SW_WAR
	.align		4
.L_29:
        /*0040*/ 	.byte	0x04, 0x36
        /*0042*/ 	.short	(.L_31 - .L_30)
.L_30:
        /*0044*/ 	.word	0x00000008
.L_31:


//--------------------- .nv.callgraph             --------------------------
	.section	.nv.callgraph,"",@"SHT_CUDA_CALLGRAPH"
	.align	4
	.sectionentsize	8
	.align		4
        /*0000*/ 	.word	0x00000000
	.align		4
        /*0004*/ 	.word	0xffffffff
	.align		4
        /*0008*/ 	.word	0x00000000
	.align		4
        /*000c*/ 	.word	0xfffffffe
	.align		4
        /*0010*/ 	.word	0x00000000
	.align		4
        /*0014*/ 	.word	0xfffffffd
	.align		4
        /*0018*/ 	.word	0x00000000
	.align		4
        /*001c*/ 	.word	0xfffffffc


//--------------------- .text._Z7kernel2Pi        --------------------------
	.section	.text._Z7kernel2Pi,"ax",@progbits
	.align	128
        .global         _Z7kernel2Pi
        .type           _Z7kernel2Pi,@function
        .size           _Z7kernel2Pi,(.L_x_2 - _Z7kernel2Pi)
        .other          _Z7kernel2Pi,@"STO_CUDA_ENTRY STV_DEFAULT"
_Z7kernel2Pi:
.text._Z7kernel2Pi:
[----:B------:R-:W-:Y:S01]  /*0000*/  LDC R1, c[0x0][0x37c] ;  /* 0x0000df00ff017b82 */ /* 0x000fe20000000800 */
[----:B------:R-:W0:Y:S07]  /*0010*/  S2R R0, SR_TID.X ;  /* 0x0000000000007919 */ /* 0x000e2e0000002100 */
[----:B------:R-:W0:Y:S01]  /*0020*/  S2UR UR6, SR_CTAID.X ;  /* 0x00000000000679c3 */ /* 0x000e220000002500 */
[----:B------:R-:W1:Y:S07]  /*0030*/  LDCU.64 UR4, c[0x0][0x358] ;  /* 0x00006b00ff0477ac */ /* 0x000e6e0008000a00 */
[----:B------:R-:W0:Y:S08]  /*0040*/  LDC R5, c[0x0][0x360] ;  /* 0x0000d800ff057b82 */ /* 0x000e300000000800 */
[----:B------:R-:W2:Y:S01]  /*0050*/  LDC.64 R2, c[0x0][0x380] ;  /* 0x0000e000ff027b82 */ /* 0x000ea20000000a00 */
[----:B0-----:R-:W-:-:S04]  /*0060*/  IMAD R5, R5, UR6, R0 ;  /* 0x0000000605057c24 */ /* 0x001fc8000f8e0200 */
[----:B--2---:R-:W-:-:S05]  /*0070*/  IMAD.WIDE R2, R5, 0x4, R2 ;  /* 0x0000000405027825 */ /* 0x004fca00078e0202 */
[----:B-1----:R-:W-:Y:S01]  /*0080*/  STG.E desc[UR4][R2.64], R5 ;  /* 0x0000000502007986 */ /* 0x002fe2000c101904 */
[----:B------:R-:W-:Y:S05]  /*0090*/  EXIT ;  /* 0x000000000000794d */ /* 0x000fea0003800000 */
.L_x_0:
[----:B------:R-:W-:-:S00]  /*00a0*/  BRA `(.L_x_0) ;  /* 0xfffffffc00fc7947 */ /* 0x000fc0000383ffff */
[----:B------:R-:W-:-:S00]  /*00b0*/  NOP ;  /* 0x0000000000007918 */ /* 0x000fc00000000000 */
        /* <DEDUP_REMOVED lines=12> */
.L_x_2:


//--------------------- .text._Z7kernel1Pi        --------------------------
	.section	.text._Z7kernel1Pi,"ax",@progbits
	.align	128
        .global         _Z7kernel1Pi
        .type           _Z7kernel1Pi,@function
        .size           _Z7kernel1Pi,(.L_x_3 - _Z7kernel1Pi)
        .other          _Z7kernel1Pi,@"STO_CUDA_ENTRY STV_DEFAULT"
_Z7kernel1Pi:
.text._Z7kernel1Pi:
[----:B------:R-:W-:Y:S01]  /*0000*/  LDC R1, c[0x0][0x37c] ;  /* 0x0000df00ff017b82 */ /* 0x000fe20000000800 */
[----:B------:R-:W0:Y:S07]  /*0010*/  S2R R0, SR_TID.X ;  /* 0x0000000000007919 */ /* 0x000e2e0000002100 */
[----:B------:R-:W0:Y:S01]  /*0020*/  S2UR UR6, SR_CTAID.X ;  /* 0x00000000000679c3 */ /* 0x000e220000002500 */
[----:B------:R-:W1:Y:S01]  /*0030*/  LDCU.64 UR4, c[0x0][0x358] ;  /* 0x00006b00ff0477ac */ /* 0x000e620008000a00 */
[----:B------:R-:W-:-:S06]  /*0040*/  HFMA2 R7, -RZ, RZ, 0, 4.17232513427734375e-07 ;  /* 0x00000007ff077431 */ /* 0x000fcc00000001ff */
[----:B------:R-:W0:Y:S08]  /*0050*/  LDC R5, c[0x0][0x360] ;  /* 0x0000d800ff057b82 */ /* 0x000e300000000800 */
[----:B------:R-:W2:Y:S01]  /*0060*/  LDC.64 R2, c[0x0][0x380] ;  /* 0x0000e000ff027b82 */ /* 0x000ea20000000a00 */
[----:B0-----:R-:W-:-:S04]  /*0070*/  IMAD R5, R5, UR6, R0 ;  /* 0x0000000605057c24 */ /* 0x001fc8000f8e0200 */
[----:B--2---:R-:W-:-:S05]  /*0080*/  IMAD.WIDE R2, R5, 0x4, R2 ;  /* 0x0000000405027825 */ /* 0x004fca00078e0202 */
[----:B-1----:R-:W-:Y:S01]  /*0090*/  STG.E desc[UR4][R2.64], R7 ;  /* 0x0000000702007986 */ /* 0x002fe2000c101904 */
[----:B------:R-:W-:Y:S05]  /*00a0*/  EXIT ;  /* 0x000000000000794d */ /* 0x000fea0003800000 */
.L_x_1:
        /* <DEDUP_REMOVED lines=13> */
.L_x_3:


//--------------------- .nv.shared.reserved.0     --------------------------
	.section	.nv.shared.reserved.0,"aw",@nobits
	.weak		__nv_reservedSMEM_offset_0_alias
	.size		__nv_reservedSMEM_offset_0_alias, 0, 64
	.other		__nv_reservedSMEM_offset_0_alias,@"STO_CUDA_RESERVED_SHARED STV_DEFAULT"
__nv_reservedSMEM_offset_0_alias:
	.zero		0
	.zero		64


//--------------------- .nv.constant0._Z7kernel2Pi --------------------------
	.section	.nv.constant0._Z7kernel2Pi,"a",@progbits
	.sectionflags	@""
	.align	4
.nv.constant0._Z7kernel2Pi:
	.zero		904


//--------------------- .nv.constant0._Z7kernel1Pi --------------------------
	.section	.nv.constant0._Z7kernel1Pi,"a",@progbits
	.sectionflags	@""
	.align	4
.nv.constant0._Z7kernel1Pi:
	.zero		904


//--------------------- SYMBOLS --------------------------

	.type		.nv.reservedSmem.offset0,@object
	.size		.nv.reservedSmem.offset0,0x4
